//
// Generated by NVIDIA NVVM Compiler
//
// Compiler Build ID: CL-36424714
// Cuda compilation tools, release 13.0, V13.0.88
// Based on NVVM 20.0.0
//

.version 9.0
.target sm_100
.address_size 64

	// .globl	_Z14tiledMatrixMulPfS_S_iii
// _ZZ14tiledMatrixMulPfS_S_iiiE5tileA has been demoted
// _ZZ14tiledMatrixMulPfS_S_iiiE5tileB has been demoted

.visible .entry _Z14tiledMatrixMulPfS_S_iii(
	.param .u64 .ptr .align 1 _Z14tiledMatrixMulPfS_S_iii_param_0,
	.param .u64 .ptr .align 1 _Z14tiledMatrixMulPfS_S_iii_param_1,
	.param .u64 .ptr .align 1 _Z14tiledMatrixMulPfS_S_iii_param_2,
	.param .u32 _Z14tiledMatrixMulPfS_S_iii_param_3,
	.param .u32 _Z14tiledMatrixMulPfS_S_iii_param_4,
	.param .u32 _Z14tiledMatrixMulPfS_S_iii_param_5
)
{
	.reg .pred 	%p<12>;
	.reg .b32 	%r<43>;
	.reg .b32 	%f<63>;
	.reg .b64 	%rd<13>;
	// demoted variable
	.shared .align 4 .b8 _ZZ14tiledMatrixMulPfS_S_iiiE5tileA[1024];
	// demoted variable
	.shared .align 4 .b8 _ZZ14tiledMatrixMulPfS_S_iiiE5tileB[1024];
	ld.param.u64 	%rd4, [_Z14tiledMatrixMulPfS_S_iii_param_0];
	ld.param.u64 	%rd5, [_Z14tiledMatrixMulPfS_S_iii_param_1];
	ld.param.u64 	%rd6, [_Z14tiledMatrixMulPfS_S_iii_param_2];
	ld.param.u32 	%r24, [_Z14tiledMatrixMulPfS_S_iii_param_3];
	ld.param.u32 	%r25, [_Z14tiledMatrixMulPfS_S_iii_param_4];
	ld.param.u32 	%r26, [_Z14tiledMatrixMulPfS_S_iii_param_5];
	mov.u32 	%r27, %ctaid.y;
	shl.b32 	%r28, %r27, 4;
	mov.u32 	%r40, %tid.y;
	add.s32 	%r2, %r28, %r40;
	mov.u32 	%r29, %ctaid.x;
	shl.b32 	%r3, %r29, 4;
	mov.u32 	%r38, %tid.x;
	add.s32 	%r5, %r3, %r38;
	setp.lt.s32 	%p1, %r25, 1;
	mov.f32 	%f62, 0f00000000;
	@%p1 bra 	$L__BB0_7;
	add.s32 	%r30, %r25, 15;
	shr.u32 	%r31, %r30, 4;
	shl.b32 	%r32, %r40, 6;
	mov.u32 	%r33, _ZZ14tiledMatrixMulPfS_S_iiiE5tileA;
	add.s32 	%r6, %r33, %r32;
	shl.b32 	%r34, %r38, 2;
	add.s32 	%r7, %r6, %r34;
	mov.u32 	%r35, _ZZ14tiledMatrixMulPfS_S_iiiE5tileB;
	add.s32 	%r9, %r35, %r34;
	add.s32 	%r8, %r9, %r32;
	neg.s32 	%r42, %r31;
	mad.lo.s32 	%r36, %r40, %r26, %r38;
	add.s32 	%r41, %r36, %r3;
	shl.b32 	%r12, %r26, 4;
	mad.lo.s32 	%r39, %r25, %r2, %r38;
	cvta.to.global.u64 	%rd1, %rd4;
	cvta.to.global.u64 	%rd2, %rd5;
	mov.f32 	%f62, 0f00000000;
$L__BB0_2:
	setp.ge.s32 	%p2, %r2, %r24;
	mul.wide.s32 	%rd7, %r39, 4;
	add.s64 	%rd3, %rd1, %rd7;
	setp.ge.s32 	%p3, %r38, %r25;
	mov.f32 	%f60, 0f00000000;
	or.pred  	%p4, %p2, %p3;
	@%p4 bra 	$L__BB0_4;
	ld.global.f32 	%f60, [%rd3];
$L__BB0_4:
	setp.ge.s32 	%p5, %r5, %r26;
	st.shared.f32 	[%r7], %f60;
	setp.ge.s32 	%p6, %r40, %r25;
	mov.f32 	%f61, 0f00000000;
	or.pred  	%p7, %p5, %p6;
	@%p7 bra 	$L__BB0_6;
	mul.wide.s32 	%rd8, %r41, 4;
	add.s64 	%rd9, %rd2, %rd8;
	ld.global.f32 	%f61, [%rd9];
$L__BB0_6:
	st.shared.f32 	[%r8], %f61;
	bar.sync 	0;
	ld.shared.f32 	%f12, [%r6];
	ld.shared.f32 	%f13, [%r9];
	fma.rn.f32 	%f14, %f12, %f13, %f62;
	ld.shared.f32 	%f15, [%r6+4];
	ld.shared.f32 	%f16, [%r9+64];
	fma.rn.f32 	%f17, %f15, %f16, %f14;
	ld.shared.f32 	%f18, [%r6+8];
	ld.shared.f32 	%f19, [%r9+128];
	fma.rn.f32 	%f20, %f18, %f19, %f17;
	ld.shared.f32 	%f21, [%r6+12];
	ld.shared.f32 	%f22, [%r9+192];
	fma.rn.f32 	%f23, %f21, %f22, %f20;
	ld.shared.f32 	%f24, [%r6+16];
	ld.shared.f32 	%f25, [%r9+256];
	fma.rn.f32 	%f26, %f24, %f25, %f23;
	ld.shared.f32 	%f27, [%r6+20];
	ld.shared.f32 	%f28, [%r9+320];
	fma.rn.f32 	%f29, %f27, %f28, %f26;
	ld.shared.f32 	%f30, [%r6+24];
	ld.shared.f32 	%f31, [%r9+384];
	fma.rn.f32 	%f32, %f30, %f31, %f29;
	ld.shared.f32 	%f33, [%r6+28];
	ld.shared.f32 	%f34, [%r9+448];
	fma.rn.f32 	%f35, %f33, %f34, %f32;
	ld.shared.f32 	%f36, [%r6+32];
	ld.shared.f32 	%f37, [%r9+512];
	fma.rn.f32 	%f38, %f36, %f37, %f35;
	ld.shared.f32 	%f39, [%r6+36];
	ld.shared.f32 	%f40, [%r9+576];
	fma.rn.f32 	%f41, %f39, %f40, %f38;
	ld.shared.f32 	%f42, [%r6+40];
	ld.shared.f32 	%f43, [%r9+640];
	fma.rn.f32 	%f44, %f42, %f43, %f41;
	ld.shared.f32 	%f45, [%r6+44];
	ld.shared.f32 	%f46, [%r9+704];
	fma.rn.f32 	%f47, %f45, %f46, %f44;
	ld.shared.f32 	%f48, [%r6+48];
	ld.shared.f32 	%f49, [%r9+768];
	fma.rn.f32 	%f50, %f48, %f49, %f47;
	ld.shared.f32 	%f51, [%r6+52];
	ld.shared.f32 	%f52, [%r9+832];
	fma.rn.f32 	%f53, %f51, %f52, %f50;
	ld.shared.f32 	%f54, [%r6+56];
	ld.shared.f32 	%f55, [%r9+896];
	fma.rn.f32 	%f56, %f54, %f55, %f53;
	ld.shared.f32 	%f57, [%r6+60];
	ld.shared.f32 	%f58, [%r9+960];
	fma.rn.f32 	%f62, %f57, %f58, %f56;
	bar.sync 	0;
	add.s32 	%r42, %r42, 1;
	setp.ne.s32 	%p8, %r42, 0;
	add.s32 	%r41, %r41, %r12;
	add.s32 	%r40, %r40, 16;
	add.s32 	%r39, %r39, 16;
	add.s32 	%r38, %r38, 16;
	@%p8 bra 	$L__BB0_2;
$L__BB0_7:
	setp.ge.s32 	%p9, %r2, %r24;
	setp.ge.s32 	%p10, %r5, %r26;
	or.pred  	%p11, %p9, %p10;
	@%p11 bra 	$L__BB0_9;
	mad.lo.s32 	%r37, %r26, %r2, %r5;
	cvta.to.global.u64 	%rd10, %rd6;
	mul.wide.s32 	%rd11, %r37, 4;
	add.s64 	%rd12, %rd10, %rd11;
	st.global.f32 	[%rd12], %f62;
$L__BB0_9:
	ret;

}


// ===== COMPILED SASS (sm_100) =====

	.target	sm_100

	.elftype	@"ET_EXEC"


//--------------------- .note.nv.tkinfo           --------------------------
	.section	.note.nv.tkinfo,"",@"SHT_NOTE"
	.sectionflags	@"SHF_NOTE_NV_TKINFO"
	.tkinfo
        /*0018*/ 	.word	0x00000002
        /*0030*/ 	.string	""
        /*0030*/ 	.string	"ptxas"
        /*0030*/ 	.string	"Cuda compilation tools, release 13.0, V13.0.88"
        /*0030*/ 	.string	"Build cuda_13.0.r13.0/compiler.36424714_0"
        /*0030*/ 	.string	"-arch sm_100 -m 64 "



//--------------------- .note.nv.cuinfo           --------------------------
	.section	.note.nv.cuinfo,"",@"SHT_NOTE"
	.sectionflags	@"SHF_NOTE_NV_CUINFO"
        /*0018*/ 	.short	0x0002
        /*001a*/ 	.short	0x0064
        /*001c*/ 	.short	0x0082
	.zero		2


//--------------------- .nv.info                  --------------------------
	.section	.nv.info,"",@"SHT_CUDA_INFO"
	.align	4


	//----- nvinfo : EIATTR_REGCOUNT
	.align		4
        /*0000*/ 	.byte	0x04, 0x2f
        /*0002*/ 	.short	(.L_1 - .L_0)
	.align		4
.L_0:
        /*0004*/ 	.word	index@(_Z14tiledMatrixMulPfS_S_iii)
        /*0008*/ 	.word	0x00000020


	//----- nvinfo : EIATTR_FRAME_SIZE
	.align		4
.L_1:
        /*000c*/ 	.byte	0x04, 0x11
        /*000e*/ 	.short	(.L_3 - .L_2)
	.align		4
.L_2:
        /*0010*/ 	.word	index@(_Z14tiledMatrixMulPfS_S_iii)
        /*0014*/ 	.word	0x00000000


	//----- nvinfo : EIATTR_MIN_STACK_SIZE
	.align		4
.L_3:
        /*0018*/ 	.byte	0x04, 0x12
        /*001a*/ 	.short	(.L_5 - .L_4)
	.align		4
.L_4:
        /*001c*/ 	.word	index@(_Z14tiledMatrixMulPfS_S_iii)
        /*0020*/ 	.word	0x00000000
.L_5:


//--------------------- .nv.compat                --------------------------
	.section	.nv.compat,"",@"SHT_CUDA_COMPAT_INFO"
	.align	4
        /*0000*/ 	.byte	0x02, 0x09, 0x00, 0x00, 0x02, 0x02, 0x01, 0x00, 0x02, 0x05, 0x05, 0x00, 0x03, 0x07, 0x01, 0x01
        /*0010*/ 	.byte	0x02, 0x03, 0x00, 0x00, 0x02, 0x06, 0x01, 0x00, 0x04, 0x0b, 0x08, 0x00, 0x09, 0x00, 0x00, 0x00
        /*0020*/ 	.byte	0x00, 0x00, 0x00, 0x00


//--------------------- .nv.info._Z14tiledMatrixMulPfS_S_iii --------------------------
	.section	.nv.info._Z14tiledMatrixMulPfS_S_iii,"",@"SHT_CUDA_INFO"
	.sectionflags	@""
	.align	4


	//----- nvinfo : EIATTR_CUDA_API_VERSION
	.align		4
        /*0000*/ 	.byte	0x04, 0x37
        /*0002*/ 	.short	(.L_7 - .L_6)
.L_6:
        /*0004*/ 	.word	0x00000082


	//----- nvinfo : EIATTR_KPARAM_INFO
	.align		4
.L_7:
        /*0008*/ 	.byte	0x04, 0x17
        /*000a*/ 	.short	(.L_9 - .L_8)
.L_8:
        /*000c*/ 	.word	0x00000000
        /*0010*/ 	.short	0x0005
        /*0012*/ 	.short	0x0020
        /*0014*/ 	.byte	0x00, 0xf0, 0x11, 0x00


	//----- nvinfo : EIATTR_KPARAM_INFO
	.align		4
.L_9:
        /*0018*/ 	.byte	0x04, 0x17
        /*001a*/ 	.short	(.L_11 - .L_10)
.L_10:
        /*001c*/ 	.word	0x00000000
        /*0020*/ 	.short	0x0004
        /*0022*/ 	.short	0x001c
        /*0024*/ 	.byte	0x00, 0xf0, 0x11, 0x00


	//----- nvinfo : EIATTR_KPARAM_INFO
	.align		4
.L_11:
        /*0028*/ 	.byte	0x04, 0x17
        /*002a*/ 	.short	(.L_13 - .L_12)
.L_12:
        /*002c*/ 	.word	0x00000000
        /*0030*/ 	.short	0x0003
        /*0032*/ 	.short	0x0018
        /*0034*/ 	.byte	0x00, 0xf0, 0x11, 0x00


	//----- nvinfo : EIATTR_KPARAM_INFO
	.align		4
.L_13:
        /*0038*/ 	.byte	0x04, 0x17
        /*003a*/ 	.short	(.L_15 - .L_14)
.L_14:
        /*003c*/ 	.word	0x00000000
        /*0040*/ 	.short	0x0002
        /*0042*/ 	.short	0x0010
        /*0044*/ 	.byte	0x00, 0xf5, 0x21, 0x00


	//----- nvinfo : EIATTR_KPARAM_INFO
	.align		4
.L_15:
        /*0048*/ 	.byte	0x04, 0x17
        /*004a*/ 	.short	(.L_17 - .L_16)
.L_16:
        /*004c*/ 	.word	0x00000000
        /*0050*/ 	.short	0x0001
        /*0052*/ 	.short	0x0008
        /*0054*/ 	.byte	0x00, 0xf5, 0x21, 0x00


	//----- nvinfo : EIATTR_KPARAM_INFO
	.align		4
.L_17:
        /*0058*/ 	.byte	0x04, 0x17
        /*005a*/ 	.short	(.L_19 - .L_18)
.L_18:
        /*005c*/ 	.word	0x00000000
        /*0060*/ 	.short	0x0000
        /*0062*/ 	.short	0x0000
        /*0064*/ 	.byte	0x00, 0xf5, 0x21, 0x00


	//----- nvinfo : EIATTR_SPARSE_MMA_MASK
	.align		4
.L_19:
        /*0068*/ 	.byte	0x03, 0x50
        /*006a*/ 	.short	0x0000


	//----- nvinfo : EIATTR_MAXREG_COUNT
	.align		4
        /*006c*/ 	.byte	0x03, 0x1b
        /*006e*/ 	.short	0x00ff


	//----- nvinfo : EIATTR_NUM_BARRIERS
	.align		4
        /*0070*/ 	.byte	0x02, 0x4c
        /*0072*/ 	.byte	0x01
	.zero		1


	//----- nvinfo : EIATTR_MERCURY_ISA_VERSION
	.align		4
        /*0074*/ 	.byte	0x03, 0x5f
        /*0076*/ 	.short	0x0101


	//----- nvinfo : EIATTR_VRC_CTA_INIT_COUNT
	.align		4
        /*0078*/ 	.byte	0x02, 0x4a
	.zero		1
	.zero		1


	//----- nvinfo : EIATTR_EXIT_INSTR_OFFSETS
	.align		4
        /*007c*/ 	.byte	0x04, 0x1c
        /*007e*/ 	.short	(.L_21 - .L_20)


	//   ....[0]....
.L_20:
        /*0080*/ 	.word	0x000005e0


	//   ....[1]....
        /*0084*/ 	.word	0x00000630


	//----- nvinfo : EIATTR_CBANK_PARAM_SIZE
	.align		4
.L_21:
        /*0088*/ 	.byte	0x03, 0x19
        /*008a*/ 	.short	0x0024


	//----- nvinfo : EIATTR_PARAM_CBANK
	.align		4
        /*008c*/ 	.byte	0x04, 0x0a
        /*008e*/ 	.short	(.L_23 - .L_22)
	.align		4
.L_22:
        /*0090*/ 	.word	index@(.nv.constant0._Z14tiledMatrixMulPfS_S_iii)
        /*0094*/ 	.short	0x0380
        /*0096*/ 	.short	0x0024


	//----- nvinfo : EIATTR_SW_WAR
	.align		4
.L_23:
        /*0098*/ 	.byte	0x04, 0x36
        /*009a*/ 	.short	(.L_25 - .L_24)
.L_24:
        /*009c*/ 	.word	0x00000008
.L_25:


//--------------------- .nv.callgraph             --------------------------
	.section	.nv.callgraph,"",@"SHT_CUDA_CALLGRAPH"
	.align	4
	.sectionentsize	8
	.align		4
        /*0000*/ 	.word	0x00000000
	.align		4
        /*0004*/ 	.word	0xffffffff
	.align		4
        /*0008*/ 	.word	0x00000000
	.align		4
        /*000c*/ 	.word	0xfffffffe
	.align		4
        /*0010*/ 	.word	0x00000000
	.align		4
        /*0014*/ 	.word	0xfffffffd
	.align		4
        /*0018*/ 	.word	0x00000000
	.align		4
        /*001c*/ 	.word	0xfffffffc


//--------------------- .text._Z14tiledMatrixMulPfS_S_iii --------------------------
	.section	.text._Z14tiledMatrixMulPfS_S_iii,"ax",@progbits
	.align	128
        .global         _Z14tiledMatrixMulPfS_S_iii
        .type           _Z14tiledMatrixMulPfS_S_iii,@function
        .size           _Z14tiledMatrixMulPfS_S_iii,(.L_x_3 - _Z14tiledMatrixMulPfS_S_iii)
        .other          _Z14tiledMatrixMulPfS_S_iii,@"STO_CUDA_ENTRY STV_DEFAULT"
_Z14tiledMatrixMulPfS_S_iii:
.text._Z14tiledMatrixMulPfS_S_iii:
[----:B------:R-:W-:Y:S01]  /*0000*/  LDC R1, c[0x0][0x37c] ;  /* 0x0000df00ff017b82 */ /* 0x000fe20000000800 */
[----:B------:R-:W0:Y:S01]  /*0010*/  S2R R12, SR_CTAID.Y ;  /* 0x00000000000c7919 */ /* 0x000e220000002600 */
[----:B------:R-:W1:Y:S01]  /*0020*/  LDCU UR10, c[0x0][0x39c] ;  /* 0x00007380ff0a77ac */ /* 0x000e620008000800 */
[----:B------:R-:W-:Y:S01]  /*0030*/  HFMA2 R23, -RZ, RZ, 0, 0 ;  /* 0x00000000ff177431 */ /* 0x000fe200000001ff */
[----:B------:R-:W0:Y:S01]  /*0040*/  S2R R0, SR_TID.Y ;  /* 0x0000000000007919 */ /* 0x000e220000002200 */
[----:B------:R-:W2:Y:S01]  /*0050*/  LDCU UR14, c[0x0][0x3a0] ;  /* 0x00007400ff0e77ac */ /* 0x000ea20008000800 */
[----:B------:R-:W3:Y:S01]  /*0060*/  S2R R5, SR_CTAID.X ;  /* 0x0000000000057919 */ /* 0x000ee20000002500 */
[----:B------:R-:W4:Y:S01]  /*0070*/  LDCU.64 UR8, c[0x0][0x358] ;  /* 0x00006b00ff0877ac */ /* 0x000f220008000a00 */
[----:B------:R-:W3:Y:S01]  /*0080*/  S2R R21, SR_TID.X ;  /* 0x0000000000157919 */ /* 0x000ee20000002100 */
[----:B-1----:R-:W-:Y:S01]  /*0090*/  UISETP.GE.AND UP0, UPT, UR10, 0x1, UPT ;  /* 0x000000010a00788c */ /* 0x002fe2000bf06270 */
[----:B0-----:R-:W-:-:S02]  /*00a0*/  LEA R12, R12, R0, 0x4 ;  /* 0x000000000c0c7211 */ /* 0x001fc400078e20ff */
[----:B---3--:R-:W-:-:S06]  /*00b0*/  LEA R13, R5, R21, 0x4 ;  /* 0x00000015050d7211 */ /* 0x008fcc00078e20ff */
[----:B--2-4-:R-:W-:Y:S05]  /*00c0*/  BRA.U !UP0, `(.L_x_0) ;  /* 0x0000000508387547 */ /* 0x014fea000b800000 */
[----:B------:R-:W0:Y:S01]  /*00d0*/  S2UR UR7, SR_CgaCtaId ;  /* 0x00000000000779c3 */ /* 0x000e220000008800 */
[----:B------:R-:W1:Y:S01]  /*00e0*/  LDCU UR11, c[0x0][0x3a0] ;  /* 0x00007400ff0b77ac */ /* 0x000e620008000800 */
[----:B------:R-:W-:Y:S01]  /*00f0*/  MOV R23, RZ ;  /* 0x000000ff00177202 */ /* 0x000fe20000000f00 */
[----:B------:R-:W-:Y:S01]  /*0100*/  IMAD R15, R12, UR10, R21 ;  /* 0x0000000a0c0f7c24 */ /* 0x000fe2000f8e0215 */
[----:B------:R-:W-:Y:S01]  /*0110*/  UMOV UR5, 0x400 ;  /* 0x0000040000057882 */ /* 0x000fe20000000000 */
[----:B------:R-:W-:-:S03]  /*0120*/  UIADD3 UR4, UPT, UPT, UR10, 0xf, URZ ;  /* 0x0000000f0a047890 */ /* 0x000fc6000fffe0ff */
[----:B------:R-:W2:Y:S01]  /*0130*/  LDC R16, c[0x0][0x3a0] ;  /* 0x0000e800ff107b82 */ /* 0x000ea20000000800 */
[----:B------:R-:W-:Y:S02]  /*0140*/  UIADD3 UR6, UPT, UPT, UR5, 0x400, URZ ;  /* 0x0000040005067890 */ /* 0x000fe4000fffe0ff */
[----:B------:R-:W-:Y:S01]  /*0150*/  USHF.R.U32.HI UR4, URZ, 0x4, UR4 ;  /* 0x00000004ff047899 */ /* 0x000fe20008011604 */
[----:B------:R-:W3:Y:S04]  /*0160*/  LDCU.64 UR12, c[0x0][0x398] ;  /* 0x00007300ff0c77ac */ /* 0x000ee80008000a00 */
[----:B------:R-:W4:Y:S01]  /*0170*/  LDC.64 R2, c[0x0][0x380] ;  /* 0x0000e000ff027b82 */ /* 0x000f220000000a00 */
[----:B------:R-:W-:Y:S01]  /*0180*/  UIADD3 UR4, UPT, UPT, -UR4, URZ, URZ ;  /* 0x000000ff04047290 */ /* 0x000fe2000fffe1ff */
[----:B-1----:R-:W-:Y:S01]  /*0190*/  IMAD R14, R0, UR11, R21 ;  /* 0x0000000b000e7c24 */ /* 0x002fe2000f8e0215 */
[----:B0-----:R-:W-:-:S04]  /*01a0*/  ULEA UR5, UR7, UR5, 0x18 ;  /* 0x0000000507057291 */ /* 0x001fc8000f8ec0ff */
[----:B------:R-:W-:Y:S01]  /*01b0*/  LEA R14, R5, R14, 0x4 ;  /* 0x0000000e050e7211 */ /* 0x000fe200078e20ff */
[----:B------:R-:W-:Y:S01]  /*01c0*/  ULEA UR6, UR7, UR6, 0x18 ;  /* 0x0000000607067291 */ /* 0x000fe2000f8ec0ff */
[----:B------:R-:W-:-:S05]  /*01d0*/  LEA R18, R0, UR5, 0x6 ;  /* 0x0000000500127c11 */ /* 0x000fca000f8e30ff */
[C---:B------:R-:W-:Y:S02]  /*01e0*/  LEA R19, R21.reuse, UR6, 0x2 ;  /* 0x0000000615137c11 */ /* 0x040fe4000f8e10ff */
[----:B------:R-:W-:Y:S02]  /*01f0*/  LEA R20, R21, R18, 0x2 ;  /* 0x0000001215147211 */ /* 0x000fe400078e10ff */
[----:B---3--:R-:W-:-:S07]  /*0200*/  LEA R17, R0, R19, 0x6 ;  /* 0x0000001300117211 */ /* 0x008fce00078e30ff */
.L_x_1:
[----:B------:R-:W-:Y:S01]  /*0210*/  ISETP.GE.AND P0, PT, R0, UR13, PT ;  /* 0x0000000d00007c0c */ /* 0x000fe2000bf06270 */
[----:B------:R-:W-:Y:S01]  /*0220*/  HFMA2 R22, -RZ, RZ, 0, 0 ;  /* 0x00000000ff167431 */ /* 0x000fe200000001ff */
[----:B------:R-:W-:Y:S01]  /*0230*/  ISETP.GE.AND P1, PT, R21, UR13, PT ;  /* 0x0000000d15007c0c */ /* 0x000fe2000bf26270 */
[----:B----4-:R-:W-:Y:S01]  /*0240*/  IMAD.WIDE R4, R15, 0x4, R2 ;  /* 0x000000040f047825 */ /* 0x010fe200078e0202 */
[----:B--2---:R-:W-:Y:S02]  /*0250*/  ISETP.GE.OR P0, PT, R13, R16, P0 ;  /* 0x000000100d00720c */ /* 0x004fe40000706670 */
[----:B------:R-:W-:Y:S02]  /*0260*/  ISETP.GE.OR P1, PT, R12, UR12, P1 ;  /* 0x0000000c0c007c0c */ /* 0x000fe40008f26670 */
[----:B------:R-:W-:-:S09]  /*0270*/  MOV R27, RZ ;  /* 0x000000ff001b7202 */ /* 0x000fd20000000f00 */
[----:B------:R-:W0:Y:S02]  /*0280*/  @!P0 LDC.64 R6, c[0x0][0x388] ;  /* 0x0000e200ff068b82 */ /* 0x000e240000000a00 */
[----:B------:R-:W2:Y:S01]  /*0290*/  @!P1 LDG.E R27, desc[UR8][R4.64] ;  /* 0x00000008041b9981 */ /* 0x000ea2000c1e1900 */
[----:B0-----:R-:W-:-:S05]  /*02a0*/  @!P0 IMAD.WIDE R6, R14, 0x4, R6 ;  /* 0x000000040e068825 */ /* 0x001fca00078e0206 */
[----:B------:R-:W3:Y:S01]  /*02b0*/  @!P0 LDG.E R22, desc[UR8][R6.64] ;  /* 0x0000000806168981 */ /* 0x000ee2000c1e1900 */
[----:B------:R-:W-:-:S04]  /*02c0*/  UIADD3 UR4, UPT, UPT, UR4, 0x1, URZ ;  /* 0x0000000104047890 */ /* 0x000fc8000fffe0ff */
[----:B------:R-:W-:Y:S01]  /*02d0*/  UISETP.NE.AND UP0, UPT, UR4, URZ, UPT ;  /* 0x000000ff0400728c */ /* 0x000fe2000bf05270 */
[----:B------:R-:W-:Y:S02]  /*02e0*/  IADD3 R0, PT, PT, R0, 0x10, RZ ;  /* 0x0000001000007810 */ /* 0x000fe40007ffe0ff */
[----:B------:R-:W-:Y:S02]  /*02f0*/  IADD3 R15, PT, PT, R15, 0x10, RZ ;  /* 0x000000100f0f7810 */ /* 0x000fe40007ffe0ff */
[----:B------:R-:W-:Y:S02]  /*0300*/  IADD3 R21, PT, PT, R21, 0x10, RZ ;  /* 0x0000001015157810 */ /* 0x000fe40007ffe0ff */
[----:B------:R-:W-:Y:S01]  /*0310*/  LEA R14, R16, R14, 0x4 ;  /* 0x0000000e100e7211 */ /* 0x000fe200078e20ff */
[----:B--2---:R-:W-:Y:S04]  /*0320*/  STS [R20], R27 ;  /* 0x0000001b14007388 */ /* 0x004fe80000000800 */
[----:B---3--:R-:W-:Y:S01]  /*0330*/  STS [R17], R22 ;  /* 0x0000001611007388 */ /* 0x008fe20000000800 */
[----:B------:R-:W-:Y:S06]  /*0340*/  BAR.SYNC.DEFER_BLOCKING 0x0 ;  /* 0x0000000000007b1d */ /* 0x000fec0000010000 */
[----:B------:R-:W-:Y:S04]  /*0350*/  LDS R26, [R19] ;  /* 0x00000000131a7984 */ /* 0x000fe80000000800 */
[----:B------:R-:W0:Y:S04]  /*0360*/  LDS.128 R8, [R18] ;  /* 0x0000000012087984 */ /* 0x000e280000000c00 */
[----:B------:R-:W1:Y:S04]  /*0370*/  LDS R29, [R19+0x40] ;  /* 0x00004000131d7984 */ /* 0x000e680000000800 */
[----:B------:R-:W2:Y:S04]  /*0380*/  LDS R25, [R19+0x80] ;  /* 0x0000800013197984 */ /* 0x000ea80000000800 */
[----:B------:R-:W3:Y:S04]  /*0390*/  LDS R24, [R19+0xc0] ;  /* 0x0000c00013187984 */ /* 0x000ee80000000800 */
[----:B------:R-:W-:Y:S04]  /*03a0*/  LDS.128 R4, [R18+0x10] ;  /* 0x0000100012047984 */ /* 0x000fe80000000c00 */
[----:B------:R-:W-:Y:S04]  /*03b0*/  LDS R22, [R19+0x140] ;  /* 0x0001400013167984 */ /* 0x000fe80000000800 */
[----:B------:R-:W-:Y:S01]  /*03c0*/  LDS R27, [R19+0x200] ;  /* 0x00020000131b7984 */ /* 0x000fe20000000800 */
[----:B0-----:R-:W-:-:S03]  /*03d0*/  FFMA R8, R8, R26, R23 ;  /* 0x0000001a08087223 */ /* 0x001fc60000000017 */
[----:B------:R-:W0:Y:S01]  /*03e0*/  LDS R23, [R19+0x100] ;  /* 0x0001000013177984 */ /* 0x000e220000000800 */
[----:B-1----:R-:W-:-:S03]  /*03f0*/  FFMA R8, R29, R9, R8 ;  /* 0x000000091d087223 */ /* 0x002fc60000000008 */
[----:B------:R-:W-:Y:S01]  /*0400*/  LDS R26, [R19+0x1c0] ;  /* 0x0001c000131a7984 */ /* 0x000fe20000000800 */
[----:B--2---:R-:W-:-:S03]  /*0410*/  FFMA R9, R25, R10, R8 ;  /* 0x0000000a19097223 */ /* 0x004fc60000000008 */
[----:B------:R-:W1:Y:S01]  /*0420*/  LDS R25, [R19+0x180] ;  /* 0x0001800013197984 */ /* 0x000e620000000800 */
[----:B---3--:R-:W-:-:S03]  /*0430*/  FFMA R9, R24, R11, R9 ;  /* 0x0000000b18097223 */ /* 0x008fc60000000009 */
[----:B------:R-:W-:Y:S01]  /*0440*/  LDS R24, [R19+0x240] ;  /* 0x0002400013187984 */ /* 0x000fe20000000800 */
[----:B0-----:R-:W-:-:S03]  /*0450*/  FFMA R23, R4, R23, R9 ;  /* 0x0000001704177223 */ /* 0x001fc60000000009 */
[----:B------:R-:W0:Y:S01]  /*0460*/  LDS.128 R8, [R18+0x20] ;  /* 0x0000200012087984 */ /* 0x000e220000000c00 */
[----:B------:R-:W-:-:S03]  /*0470*/  FFMA R22, R22, R5, R23 ;  /* 0x0000000516167223 */ /* 0x000fc60000000017 */
[----:B------:R-:W2:Y:S01]  /*0480*/  LDS R23, [R19+0x280] ;  /* 0x0002800013177984 */ /* 0x000ea20000000800 */
[----:B-1----:R-:W-:-:S03]  /*0490*/  FFMA R25, R25, R6, R22 ;  /* 0x0000000619197223 */ /* 0x002fc60000000016 */
[----:B------:R-:W1:Y:S01]  /*04a0*/  LDS R22, [R19+0x2c0] ;  /* 0x0002c00013167984 */ /* 0x000e620000000800 */
[----:B------:R-:W-:-:S03]  /*04b0*/  FFMA R7, R26, R7, R25 ;  /* 0x000000071a077223 */ /* 0x000fc60000000019 */
[----:B------:R-:W-:Y:S01]  /*04c0*/  LDS R25, [R19+0x300] ;  /* 0x0003000013197984 */ /* 0x000fe20000000800 */
[----:B0-----:R-:W-:-:S03]  /*04d0*/  FFMA R27, R8, R27, R7 ;  /* 0x0000001b081b7223 */ /* 0x001fc60000000007 */
[----:B------:R-:W0:Y:S01]  /*04e0*/  LDS.128 R4, [R18+0x30] ;  /* 0x0000300012047984 */ /* 0x000e220000000c00 */
[----:B------:R-:W-:-:S03]  /*04f0*/  FFMA R24, R24, R9, R27 ;  /* 0x0000000918187223 */ /* 0x000fc6000000001b */
[----:B------:R-:W3:Y:S04]  /*0500*/  LDS R27, [R19+0x340] ;  /* 0x00034000131b7984 */ /* 0x000ee80000000800 */
[----:B------:R-:W4:Y:S04]  /*0510*/  LDS R9, [R19+0x380] ;  /* 0x0003800013097984 */ /* 0x000f280000000800 */
[----:B------:R-:W5:Y:S01]  /*0520*/  LDS R8, [R19+0x3c0] ;  /* 0x0003c00013087984 */ /* 0x000f620000000800 */
[----:B--2---:R-:W-:-:S04]  /*0530*/  FFMA R23, R23, R10, R24 ;  /* 0x0000000a17177223 */ /* 0x004fc80000000018 */
[----:B-1----:R-:W-:-:S04]  /*0540*/  FFMA R11, R22, R11, R23 ;  /* 0x0000000b160b7223 */ /* 0x002fc80000000017 */
[----:B0-----:R-:W-:-:S04]  /*0550*/  FFMA R4, R4, R25, R11 ;  /* 0x0000001904047223 */ /* 0x001fc8000000000b */
[----:B---3--:R-:W-:-:S04]  /*0560*/  FFMA R4, R27, R5, R4 ;  /* 0x000000051b047223 */ /* 0x008fc80000000004 */
[----:B----4-:R-:W-:-:S04]  /*0570*/  FFMA R9, R9, R6, R4 ;  /* 0x0000000609097223 */ /* 0x010fc80000000004 */
[----:B-----5:R-:W-:Y:S01]  /*0580*/  FFMA R23, R8, R7, R9 ;  /* 0x0000000708177223 */ /* 0x020fe20000000009 */
[----:B------:R-:W-:Y:S06]  /*0590*/  BAR.SYNC.DEFER_BLOCKING 0x0 ;  /* 0x0000000000007b1d */ /* 0x000fec0000010000 */
[----:B------:R-:W-:Y:S05]  /*05a0*/  BRA.U UP0, `(.L_x_1) ;  /* 0xfffffffd00187547 */ /* 0x000fea000b83ffff */
.L_x_0:
[----:B------:R-:W0:Y:S01]  /*05b0*/  LDCU UR4, c[0x0][0x398] ;  /* 0x00007300ff0477ac */ /* 0x000e220008000800 */
[----:B------:R-:W-:-:S04]  /*05c0*/  ISETP.GE.AND P0, PT, R13, UR14, PT ;  /* 0x0000000e0d007c0c */ /* 0x000fc8000bf06270 */
[----:B0-----:R-:W-:-:S13]  /*05d0*/  ISETP.GE.OR P0, PT, R12, UR4, P0 ;  /* 0x000000040c007c0c */ /* 0x001fda0008706670 */
[----:B------:R-:W-:Y:S05]  /*05e0*/  @P0 EXIT ;  /* 0x000000000000094d */ /* 0x000fea0003800000 */
[----:B------:R-:W0:Y:S01]  /*05f0*/  LDC.64 R2, c[0x0][0x390] ;  /* 0x0000e400ff027b82 */ /* 0x000e220000000a00 */
[----:B------:R-:W-:-:S04]  /*0600*/  IMAD R13, R12, UR14, R13 ;  /* 0x0000000e0c0d7c24 */ /* 0x000fc8000f8e020d */
[----:B0-----:R-:W-:-:S05]  /*0610*/  IMAD.WIDE R2, R13, 0x4, R2 ;  /* 0x000000040d027825 */ /* 0x001fca00078e0202 */
[----:B------:R-:W-:Y:S01]  /*0620*/  STG.E desc[UR8][R2.64], R23 ;  /* 0x0000001702007986 */ /* 0x000fe2000c101908 */
[----:B------:R-:W-:Y:S05]  /*0630*/  EXIT ;  /* 0x000000000000794d */ /* 0x000fea0003800000 */
.L_x_2:
[----:B------:R-:W-:-:S00]  /*0640*/  BRA `(.L_x_2) ;  /* 0xfffffffc00fc7947 */ /* 0x000fc0000383ffff */
[----:B------:R-:W-:-:S00]  /*0650*/  NOP ;  /* 0x0000000000007918 */ /* 0x000fc00000000000 */
        /* <DEDUP_REMOVED lines=10> */
.L_x_3:


//--------------------- .nv.shared._Z14tiledMatrixMulPfS_S_iii --------------------------
	.section	.nv.shared._Z14tiledMatrixMulPfS_S_iii,"aw",@nobits
	.sectionflags	@""
	.align	4
.nv.shared._Z14tiledMatrixMulPfS_S_iii:
	.zero		3072


//--------------------- .nv.shared.reserved.0     --------------------------
	.section	.nv.shared.reserved.0,"aw",@nobits
	.weak		__nv_reservedSMEM_offset_0_alias
	.size		__nv_reservedSMEM_offset_0_alias, 0, 64
	.other		__nv_reservedSMEM_offset_0_alias,@"STO_CUDA_RESERVED_SHARED STV_DEFAULT"
__nv_reservedSMEM_offset_0_alias:
	.zero		0
	.zero		64


//--------------------- .nv.constant0._Z14tiledMatrixMulPfS_S_iii --------------------------
	.section	.nv.constant0._Z14tiledMatrixMulPfS_S_iii,"a",@progbits
	.sectionflags	@""
	.align	4
.nv.constant0._Z14tiledMatrixMulPfS_S_iii:
	.zero		932


//--------------------- SYMBOLS --------------------------

	.type		.nv.reservedSmem.offset0,@object
	.size		.nv.reservedSmem.offset0,0x4
	.type		.nv.reservedSmem.cap,@object
	.size		.nv.reservedSmem.cap,0x4
